	.headerflags	@"EF_CUDA_TEXMODE_UNIFIED EF_CUDA_64BIT_ADDRESS EF_CUDA_ACCELERATORS EF_CUDA_SM90 EF_CUDA_VIRTUAL_SM(EF_CUDA_SM90)"
	.elftype	@"ET_EXEC"


//--------------------- .nv.info                  --------------------------
	.section	.nv.info,"",@"SHT_CUDA_INFO"
	.align	4


	//----- nvinfo : EIATTR_REGCOUNT
	.align		4
        /*0000*/ 	.byte	0x04, 0x2f
        /*0002*/ 	.short	(.L_3 - .L_2)
	.align		4
.L_2:
        /*0004*/ 	.word	index@(triton_poi_fused__native_batch_norm_legit_no_training_relu_11)
        /*0008*/ 	.word	0x00000011


	//----- nvinfo : EIATTR_MIN_STACK_SIZE
	.align		4
.L_3:
        /*000c*/ 	.byte	0x04, 0x12
        /*000e*/ 	.short	(.L_5 - .L_4)
	.align		4
.L_4:
        /*0010*/ 	.word	index@(triton_poi_fused__native_batch_norm_legit_no_training_relu_11)
        /*0014*/ 	.word	0x00000000


	//----- nvinfo : EIATTR_FRAME_SIZE
	.align		4
.L_5:
        /*0018*/ 	.byte	0x04, 0x11
        /*001a*/ 	.short	(.L_7 - .L_6)
	.align		4
.L_6:
        /*001c*/ 	.word	index@(triton_poi_fused__native_batch_norm_legit_no_training_relu_11)
        /*0020*/ 	.word	0x00000000


	//----- nvinfo : EIATTR_MIN_STACK_SIZE
	.align		4
.L_7:
        /*0024*/ 	.byte	0x04, 0x12
        /*0026*/ 	.short	(.L_9 - .L_8)
	.align		4
.L_8:
        /*0028*/ 	.word	index@(triton_poi_fused__native_batch_norm_legit_no_training_relu_11)
        /*002c*/ 	.word	0x00000000
.L_9:


//--------------------- .nv.info.triton_poi_fused__native_batch_norm_legit_no_training_relu_11 --------------------------
	.section	.nv.info.triton_poi_fused__native_batch_norm_legit_no_training_relu_11,"",@"SHT_CUDA_INFO"
	.sectionflags	@""
	.align	4


	//----- nvinfo : EIATTR_CUDA_API_VERSION
	.align		4
        /*0000*/ 	.byte	0x04, 0x37
        /*0002*/ 	.short	(.L_11 - .L_10)
.L_10:
        /*0004*/ 	.word	0x0000007c


	//----- nvinfo : EIATTR_KPARAM_INFO
	.align		4
.L_11:
        /*0008*/ 	.byte	0x04, 0x17
        /*000a*/ 	.short	(.L_13 - .L_12)
.L_12:
        /*000c*/ 	.word	0x00000000
        /*0010*/ 	.short	0x0006
        /*0012*/ 	.short	0x0030
        /*0014*/ 	.byte	0x00, 0xf0, 0x11, 0x00


	//----- nvinfo : EIATTR_KPARAM_INFO
	.align		4
.L_13:
        /*0018*/ 	.byte	0x04, 0x17
        /*001a*/ 	.short	(.L_15 - .L_14)
.L_14:
        /*001c*/ 	.word	0x00000000
        /*0020*/ 	.short	0x0005
        /*0022*/ 	.short	0x0028
        /*0024*/ 	.byte	0x00, 0xf4, 0x21, 0x00


	//----- nvinfo : EIATTR_KPARAM_INFO
	.align		4
.L_15:
        /*0028*/ 	.byte	0x04, 0x17
        /*002a*/ 	.short	(.L_17 - .L_16)
.L_16:
        /*002c*/ 	.word	0x00000000
        /*0030*/ 	.short	0x0004
        /*0032*/ 	.short	0x0020
        /*0034*/ 	.byte	0x00, 0xf4, 0x21, 0x00


	//----- nvinfo : EIATTR_KPARAM_INFO
	.align		4
.L_17:
        /*0038*/ 	.byte	0x04, 0x17
        /*003a*/ 	.short	(.L_19 - .L_18)
.L_18:
        /*003c*/ 	.word	0x00000000
        /*0040*/ 	.short	0x0003
        /*0042*/ 	.short	0x0018
        /*0044*/ 	.byte	0x00, 0xf4, 0x21, 0x00


	//----- nvinfo : EIATTR_KPARAM_INFO
	.align		4
.L_19:
        /*0048*/ 	.byte	0x04, 0x17
        /*004a*/ 	.short	(.L_21 - .L_20)
.L_20:
        /*004c*/ 	.word	0x00000000
        /*0050*/ 	.short	0x0002
        /*0052*/ 	.short	0x0010
        /*0054*/ 	.byte	0x00, 0xf4, 0x21, 0x00


	//----- nvinfo : EIATTR_KPARAM_INFO
	.align		4
.L_21:
        /*0058*/ 	.byte	0x04, 0x17
        /*005a*/ 	.short	(.L_23 - .L_22)
.L_22:
        /*005c*/ 	.word	0x00000000
        /*0060*/ 	.short	0x0001
        /*0062*/ 	.short	0x0008
        /*0064*/ 	.byte	0x00, 0xf4, 0x21, 0x00


	//----- nvinfo : EIATTR_KPARAM_INFO
	.align		4
.L_23:
        /*0068*/ 	.byte	0x04, 0x17
        /*006a*/ 	.short	(.L_25 - .L_24)
.L_24:
        /*006c*/ 	.word	0x00000000
        /*0070*/ 	.short	0x0000
        /*0072*/ 	.short	0x0000
        /*0074*/ 	.byte	0x00, 0xf4, 0x21, 0x00


	//----- nvinfo : EIATTR_SPARSE_MMA_MASK
	.align		4
.L_25:
        /*0078*/ 	.byte	0x03, 0x50
        /*007a*/ 	.short	0x0000


	//----- nvinfo : EIATTR_MAXREG_COUNT
	.align		4
        /*007c*/ 	.byte	0x03, 0x1b
        /*007e*/ 	.short	0x00ff


	//----- nvinfo : EIATTR_EXIT_INSTR_OFFSETS
	.align		4
        /*0080*/ 	.byte	0x04, 0x1c
        /*0082*/ 	.short	(.L_27 - .L_26)


	//   ....[0]....
.L_26:
        /*0084*/ 	.word	0x00000350


	//----- nvinfo : EIATTR_REQNTID
	.align		4
.L_27:
        /*0088*/ 	.byte	0x04, 0x10
        /*008a*/ 	.short	(.L_29 - .L_28)
.L_28:
        /*008c*/ 	.word	0x00000100
        /*0090*/ 	.word	0x00000001
        /*0094*/ 	.word	0x00000001


	//----- nvinfo : EIATTR_CBANK_PARAM_SIZE
	.align		4
.L_29:
        /*0098*/ 	.byte	0x03, 0x19
        /*009a*/ 	.short	0x0034


	//----- nvinfo : EIATTR_PARAM_CBANK
	.align		4
        /*009c*/ 	.byte	0x04, 0x0a
        /*009e*/ 	.short	(.L_31 - .L_30)
	.align		4
.L_30:
        /*00a0*/ 	.word	index@(.nv.constant0.triton_poi_fused__native_batch_norm_legit_no_training_relu_11)
        /*00a4*/ 	.short	0x0210
        /*00a6*/ 	.short	0x0034


	//----- nvinfo : EIATTR_SW_WAR
	.align		4
.L_31:
        /*00a8*/ 	.byte	0x04, 0x36
        /*00aa*/ 	.short	(.L_33 - .L_32)
.L_32:
        /*00ac*/ 	.word	0x00000008
.L_33:


//--------------------- .nv.callgraph             --------------------------
	.section	.nv.callgraph,"",@"SHT_CUDA_CALLGRAPH"
	.align	4
	.sectionentsize	8
	.align		4
        /*0000*/ 	.word	0x00000000
	.align		4
        /*0004*/ 	.word	0xffffffff
	.align		4
        /*0008*/ 	.word	0x00000000
	.align		4
        /*000c*/ 	.word	0xfffffffe
	.align		4
        /*0010*/ 	.word	0x00000000
	.align		4
        /*0014*/ 	.word	0xfffffffd
	.align		4
        /*0018*/ 	.word	0x00000000
	.align		4
        /*001c*/ 	.word	0xfffffffc


//--------------------- .nv.constant4             --------------------------
	.section	.nv.constant4,"a",@progbits
	.align	8
	.align		8
.nv.constant4:
        /*0000*/ 	.dword	_$_str
	.align		8
        /*0008*/ 	.dword	_$_str_$_2


//--------------------- .text.triton_poi_fused__native_batch_norm_legit_no_training_relu_11 --------------------------
	.section	.text.triton_poi_fused__native_batch_norm_legit_no_training_relu_11,"ax",@progbits
	.align	128
        .global         triton_poi_fused__native_batch_norm_legit_no_training_relu_11
        .type           triton_poi_fused__native_batch_norm_legit_no_training_relu_11,@function
        .size           triton_poi_fused__native_batch_norm_legit_no_training_relu_11,(.L_x_1 - triton_poi_fused__native_batch_norm_legit_no_training_relu_11)
        .other          triton_poi_fused__native_batch_norm_legit_no_training_relu_11,@"STO_CUDA_ENTRY STV_DEFAULT"
triton_poi_fused__native_batch_norm_legit_no_training_relu_11:
.text.triton_poi_fused__native_batch_norm_legit_no_training_relu_11:
[----:B------:R-:W-:Y:S01]  /*0000*/  LDC R1, c[0x0][0x28] ;  /* 0x00000a00ff017b82 */ /* 0x000fe20000000800 */
[----:B------:R-:W1:Y:S07]  /*0010*/  S2R R0, SR_TID.X ;  /* 0x0000000000007919 */ /* 0x000e6e0000002100 */
[----:B------:R-:W2:Y:S01]  /*0020*/  LDC.64 R6, c[0x0][0x220] ;  /* 0x00008800ff067b82 */ /* 0x000ea20000000a00 */
[----:B------:R-:W-:Y:S01]  /*0030*/  ULDC.64 UR4, c[0x0][0x208] ;  /* 0x0000820000047ab9 */ /* 0x000fe20000000a00 */
[----:B------:R-:W3:Y:S06]  /*0040*/  S2R R5, SR_CTAID.X ;  /* 0x0000000000057919 */ /* 0x000eec0000002500 */
[----:B------:R-:W4:Y:S08]  /*0050*/  LDC.64 R8, c[0x0][0x228] ;  /* 0x00008a00ff087b82 */ /* 0x000f300000000a00 */
[----:B------:R-:W5:Y:S01]  /*0060*/  LDC.64 R10, c[0x0][0x230] ;  /* 0x00008c00ff0a7b82 */ /* 0x000f620000000a00 */
[----:B-1----:R-:W-:-:S02]  /*0070*/  SHF.L.U32 R0, R0, 0x1, RZ ;  /* 0x0000000100007819 */ /* 0x002fc400000006ff */
[----:B---3--:R-:W-:Y:S02]  /*0080*/  SHF.R.S32.HI R3, RZ, 0x16, R5 ;  /* 0x00000016ff037819 */ /* 0x008fe40000011405 */
[----:B------:R-:W-:Y:S02]  /*0090*/  LOP3.LUT R0, R0, 0x1fe, RZ, 0xc0, !PT ;  /* 0x000001fe00007812 */ /* 0x000fe400078ec0ff */
[----:B------:R-:W-:Y:S02]  /*00a0*/  SGXT R3, R3, 0x1 ;  /* 0x000000010303781a */ /* 0x000fe40000000200 */
[----:B------:R-:W-:Y:S02]  /*00b0*/  LEA R0, R5, R0, 0x9 ;  /* 0x0000000005007211 */ /* 0x000fe400078e48ff */
[----:B------:R-:W1:Y:S02]  /*00c0*/  LDC.64 R4, c[0x0][0x218] ;  /* 0x00008600ff047b82 */ /* 0x000e640000000a00 */
[----:B------:R-:W-:-:S04]  /*00d0*/  LEA.HI R3, R3, R0, RZ, 0x8 ;  /* 0x0000000003037211 */ /* 0x000fc800078f40ff */
[----:B------:R-:W-:-:S04]  /*00e0*/  SHF.R.S32.HI R3, RZ, 0x8, R3 ;  /* 0x00000008ff037819 */ /* 0x000fc80000011403 */
[----:B------:R-:W-:-:S04]  /*00f0*/  LEA.HI R2, R3, R3, RZ, 0x8 ;  /* 0x0000000303027211 */ /* 0x000fc800078f40ff */
[----:B------:R-:W-:-:S04]  /*0100*/  LOP3.LUT R2, R2, 0xffffff00, RZ, 0xc0, !PT ;  /* 0xffffff0002027812 */ /* 0x000fc800078ec0ff */
[----:B------:R-:W-:Y:S02]  /*0110*/  IADD3 R13, R3, -R2, RZ ;  /* 0x80000002030d7210 */ /* 0x000fe40007ffe0ff */
[----:B------:R-:W3:Y:S03]  /*0120*/  LDC.64 R2, c[0x0][0x210] ;  /* 0x00008400ff027b82 */ /* 0x000ee60000000a00 */
[----:B--2---:R-:W-:-:S06]  /*0130*/  IMAD.WIDE R6, R13, 0x4, R6 ;  /* 0x000000040d067825 */ /* 0x004fcc00078e0206 */
[----:B------:R-:W2:Y:S01]  /*0140*/  LDG.E.EL R6, desc[UR4][R6.64] ;  /* 0x0000000406067981 */ /* 0x000ea2000c2e1900 */
[----:B-1----:R-:W-:-:S05]  /*0150*/  IMAD.WIDE R4, R13, 0x4, R4 ;  /* 0x000000040d047825 */ /* 0x002fca00078e0204 */
[----:B------:R1:W2:Y:S01]  /*0160*/  LDG.E.EL R12, desc[UR4][R4.64] ;  /* 0x00000004040c7981 */ /* 0x0002a2000c2e1900 */
[----:B---3--:R-:W-:Y:S01]  /*0170*/  IMAD.WIDE R2, R0, 0x4, R2 ;  /* 0x0000000400027825 */ /* 0x008fe200078e0202 */
[----:B------:R-:W-:Y:S01]  /*0180*/  HFMA2.MMA R14, -RZ, RZ, 1.625, 0 ;  /* 0x3e800000ff0e7435 */ /* 0x000fe200000001ff */
[----:B-1----:R-:W1:Y:S04]  /*0190*/  LDC.64 R4, c[0x0][0x238] ;  /* 0x00008e00ff047b82 */ /* 0x002e680000000a00 */
[----:B------:R-:W3:Y:S01]  /*01a0*/  LDG.E.64 R2, desc[UR4][R2.64] ;  /* 0x0000000402027981 */ /* 0x000ee2000c1e1b00 */
[----:B----4-:R-:W-:-:S04]  /*01b0*/  IMAD.WIDE R8, R13, 0x4, R8 ;  /* 0x000000040d087825 */ /* 0x010fc800078e0208 */
[----:B-----5:R-:W-:Y:S02]  /*01c0*/  IMAD.WIDE R10, R13, 0x4, R10 ;  /* 0x000000040d0a7825 */ /* 0x020fe400078e020a */
[----:B------:R-:W4:Y:S04]  /*01d0*/  LDG.E.EL R8, desc[UR4][R8.64] ;  /* 0x0000000408087981 */ /* 0x000f28000c2e1900 */
[----:B------:R-:W4:Y:S01]  /*01e0*/  LDG.E.EL R11, desc[UR4][R10.64] ;  /* 0x000000040a0b7981 */ /* 0x000f22000c2e1900 */
[----:B-1----:R-:W-:-:S04]  /*01f0*/  IMAD.WIDE R4, R0, 0x4, R4 ;  /* 0x0000000400047825 */ /* 0x002fc800078e0204 */
[----:B--2---:R-:W-:-:S04]  /*0200*/  FADD R6, R6, 9.9999997473787516356e-06 ;  /* 0x3727c5ac06067421 */ /* 0x004fc80000000000 */
[----:B------:R-:W1:Y:S02]  /*0210*/  MUFU.SQRT R7, R6 ;  /* 0x0000000600077308 */ /* 0x000e640000002000 */
[C---:B-1----:R-:W-:Y:S02]  /*0220*/  FSETP.GT.AND P0, PT, R7.reuse, 8.50705917302346158658e+37, PT ;  /* 0x7e8000000700780b */ /* 0x042fe40003f04000 */
[----:B------:R-:W-:-:S11]  /*0230*/  FSETP.GEU.AND P1, PT, R7, 1.175494350822287508e-38, PT ;  /* 0x008000000700780b */ /* 0x000fd60003f2e000 */
[----:B------:R-:W-:-:S04]  /*0240*/  @P0 FMUL R7, R7, 0.25 ;  /* 0x3e80000007070820 */ /* 0x000fc80000400000 */
[----:B------:R-:W-:-:S06]  /*0250*/  @!P1 FMUL R7, R7, 16777216 ;  /* 0x4b80000007079820 */ /* 0x000fcc0000400000 */
[----:B------:R-:W1:Y:S01]  /*0260*/  MUFU.RCP R7, R7 ;  /* 0x0000000700077308 */ /* 0x000e620000001000 */
[----:B------:R-:W-:Y:S01]  /*0270*/  FSEL R14, R14, 1, P0 ;  /* 0x3f8000000e0e7808 */ /* 0x000fe20000000000 */
[----:B---3--:R-:W-:-:S04]  /*0280*/  FADD R2, R2, -R12 ;  /* 0x8000000c02027221 */ /* 0x008fc80000000000 */
[----:B------:R-:W-:Y:S01]  /*0290*/  @!P1 FMUL R14, R14, 16777216 ;  /* 0x4b8000000e0e9820 */ /* 0x000fe20000400000 */
[----:B------:R-:W-:-:S03]  /*02a0*/  FADD R3, R3, -R12 ;  /* 0x8000000c03037221 */ /* 0x000fc60000000000 */
[----:B-1----:R-:W-:-:S04]  /*02b0*/  FMUL R14, R7, R14 ;  /* 0x0000000e070e7220 */ /* 0x002fc80000400000 */
[-C--:B------:R-:W-:Y:S01]  /*02c0*/  FMUL R2, R2, R14.reuse ;  /* 0x0000000e02027220 */ /* 0x080fe20000400000 */
[----:B------:R-:W-:-:S03]  /*02d0*/  FMUL R14, R3, R14 ;  /* 0x0000000e030e7220 */ /* 0x000fc60000400000 */
[C-C-:B----4-:R-:W-:Y:S01]  /*02e0*/  FFMA R2, R8.reuse, R2, R11.reuse ;  /* 0x0000000208027223 */ /* 0x150fe2000000000b */
[----:B------:R-:W-:-:S04]  /*02f0*/  FFMA R14, R8, R14, R11 ;  /* 0x0000000e080e7223 */ /* 0x000fc8000000000b */
[----:B------:R-:W-:Y:S02]  /*0300*/  FSETP.GEU.AND P0, PT, R2, RZ, PT ;  /* 0x000000ff0200720b */ /* 0x000fe40003f0e000 */
[----:B------:R-:W-:Y:S02]  /*0310*/  FSETP.GEU.AND P1, PT, R14, RZ, PT ;  /* 0x000000ff0e00720b */ /* 0x000fe40003f2e000 */
[----:B------:R-:W-:Y:S02]  /*0320*/  FSEL R2, R2, RZ, P0 ;  /* 0x000000ff02027208 */ /* 0x000fe40000000000 */
[----:B------:R-:W-:-:S05]  /*0330*/  FSEL R3, R14, RZ, P1 ;  /* 0x000000ff0e037208 */ /* 0x000fca0000800000 */
[----:B------:R-:W-:Y:S01]  /*0340*/  STG.E.64 desc[UR4][R4.64], R2 ;  /* 0x0000000204007986 */ /* 0x000fe2000c101b04 */
[----:B------:R-:W-:Y:S05]  /*0350*/  EXIT ;  /* 0x000000000000794d */ /* 0x000fea0003800000 */
.L_x_0:
[----:B------:R-:W-:-:S00]  /*0360*/  BRA `(.L_x_0) ;  /* 0xfffffffc00fc7947 */ /* 0x000fc0000383ffff */
[----:B------:R-:W-:-:S00]  /*0370*/  NOP ;  /* 0x0000000000007918 */ /* 0x000fc00000000000 */
        /* <DEDUP_REMOVED lines=8> */
.L_x_1:


//--------------------- .nv.global.init           --------------------------
	.section	.nv.global.init,"aw",@progbits
.nv.global.init:
	.type		_$_str,@object
	.size		_$_str,(_$_str_$_2 - _$_str)
_$_str:
        /*0000*/ 	.byte	0x5f, 0x5f, 0x43, 0x55, 0x44, 0x41, 0x5f, 0x46, 0x54, 0x5a, 0x00
	.type		_$_str_$_2,@object
	.size		_$_str_$_2,(.L_1 - _$_str_$_2)
_$_str_$_2:
        /*000b*/ 	.byte	0x5f, 0x5f, 0x43, 0x55, 0x44, 0x41, 0x5f, 0x50, 0x52, 0x45, 0x43, 0x5f, 0x53, 0x51, 0x52, 0x54
        /*001b*/ 	.byte	0x00
.L_1:


//--------------------- .nv.constant0.triton_poi_fused__native_batch_norm_legit_no_training_relu_11 --------------------------
	.section	.nv.constant0.triton_poi_fused__native_batch_norm_legit_no_training_relu_11,"a",@progbits
	.sectionflags	@""
	.align	4
.nv.constant0.triton_poi_fused__native_batch_norm_legit_no_training_relu_11:
	.zero		580
